	.headerflags	@"EF_CUDA_TEXMODE_UNIFIED EF_CUDA_64BIT_ADDRESS EF_CUDA_ACCELERATORS EF_CUDA_SM90 EF_CUDA_VIRTUAL_SM(EF_CUDA_SM90)"
	.elftype	@"ET_EXEC"


//--------------------- .nv.info                  --------------------------
	.section	.nv.info,"",@"SHT_CUDA_INFO"
	.align	4


	//----- nvinfo : EIATTR_REGCOUNT
	.align		4
        /*0000*/ 	.byte	0x04, 0x2f
        /*0002*/ 	.short	(.L_1 - .L_0)
	.align		4
.L_0:
        /*0004*/ 	.word	index@(triton_poi_fused_convolution_relu_53)
        /*0008*/ 	.word	0x0000000c


	//----- nvinfo : EIATTR_MIN_STACK_SIZE
	.align		4
.L_1:
        /*000c*/ 	.byte	0x04, 0x12
        /*000e*/ 	.short	(.L_3 - .L_2)
	.align		4
.L_2:
        /*0010*/ 	.word	index@(triton_poi_fused_convolution_relu_53)
        /*0014*/ 	.word	0x00000000


	//----- nvinfo : EIATTR_FRAME_SIZE
	.align		4
.L_3:
        /*0018*/ 	.byte	0x04, 0x11
        /*001a*/ 	.short	(.L_5 - .L_4)
	.align		4
.L_4:
        /*001c*/ 	.word	index@(triton_poi_fused_convolution_relu_53)
        /*0020*/ 	.word	0x00000000


	//----- nvinfo : EIATTR_MIN_STACK_SIZE
	.align		4
.L_5:
        /*0024*/ 	.byte	0x04, 0x12
        /*0026*/ 	.short	(.L_7 - .L_6)
	.align		4
.L_6:
        /*0028*/ 	.word	index@(triton_poi_fused_convolution_relu_53)
        /*002c*/ 	.word	0x00000000
.L_7:


//--------------------- .nv.info.triton_poi_fused_convolution_relu_53 --------------------------
	.section	.nv.info.triton_poi_fused_convolution_relu_53,"",@"SHT_CUDA_INFO"
	.sectionflags	@""
	.align	4


	//----- nvinfo : EIATTR_CUDA_API_VERSION
	.align		4
        /*0000*/ 	.byte	0x04, 0x37
        /*0002*/ 	.short	(.L_9 - .L_8)
.L_8:
        /*0004*/ 	.word	0x0000007c


	//----- nvinfo : EIATTR_KPARAM_INFO
	.align		4
.L_9:
        /*0008*/ 	.byte	0x04, 0x17
        /*000a*/ 	.short	(.L_11 - .L_10)
.L_10:
        /*000c*/ 	.word	0x00000000
        /*0010*/ 	.short	0x0002
        /*0012*/ 	.short	0x0010
        /*0014*/ 	.byte	0x00, 0xf0, 0x11, 0x00


	//----- nvinfo : EIATTR_KPARAM_INFO
	.align		4
.L_11:
        /*0018*/ 	.byte	0x04, 0x17
        /*001a*/ 	.short	(.L_13 - .L_12)
.L_12:
        /*001c*/ 	.word	0x00000000
        /*0020*/ 	.short	0x0001
        /*0022*/ 	.short	0x0008
        /*0024*/ 	.byte	0x00, 0xf4, 0x21, 0x00


	//----- nvinfo : EIATTR_KPARAM_INFO
	.align		4
.L_13:
        /*0028*/ 	.byte	0x04, 0x17
        /*002a*/ 	.short	(.L_15 - .L_14)
.L_14:
        /*002c*/ 	.word	0x00000000
        /*0030*/ 	.short	0x0000
        /*0032*/ 	.short	0x0000
        /*0034*/ 	.byte	0x00, 0xf4, 0x21, 0x00


	//----- nvinfo : EIATTR_SPARSE_MMA_MASK
	.align		4
.L_15:
        /*0038*/ 	.byte	0x03, 0x50
        /*003a*/ 	.short	0x0000


	//----- nvinfo : EIATTR_MAXREG_COUNT
	.align		4
        /*003c*/ 	.byte	0x03, 0x1b
        /*003e*/ 	.short	0x00ff


	//----- nvinfo : EIATTR_EXIT_INSTR_OFFSETS
	.align		4
        /*0040*/ 	.byte	0x04, 0x1c
        /*0042*/ 	.short	(.L_17 - .L_16)


	//   ....[0]....
.L_16:
        /*0044*/ 	.word	0x000001b0


	//   ....[1]....
        /*0048*/ 	.word	0x000001d0


	//----- nvinfo : EIATTR_REQNTID
	.align		4
.L_17:
        /*004c*/ 	.byte	0x04, 0x10
        /*004e*/ 	.short	(.L_19 - .L_18)
.L_18:
        /*0050*/ 	.word	0x00000080
        /*0054*/ 	.word	0x00000001
        /*0058*/ 	.word	0x00000001


	//----- nvinfo : EIATTR_CBANK_PARAM_SIZE
	.align		4
.L_19:
        /*005c*/ 	.byte	0x03, 0x19
        /*005e*/ 	.short	0x0014


	//----- nvinfo : EIATTR_PARAM_CBANK
	.align		4
        /*0060*/ 	.byte	0x04, 0x0a
        /*0062*/ 	.short	(.L_21 - .L_20)
	.align		4
.L_20:
        /*0064*/ 	.word	index@(.nv.constant0.triton_poi_fused_convolution_relu_53)
        /*0068*/ 	.short	0x0210
        /*006a*/ 	.short	0x0014


	//----- nvinfo : EIATTR_SW_WAR
	.align		4
.L_21:
        /*006c*/ 	.byte	0x04, 0x36
        /*006e*/ 	.short	(.L_23 - .L_22)
.L_22:
        /*0070*/ 	.word	0x00000008
.L_23:


//--------------------- .nv.callgraph             --------------------------
	.section	.nv.callgraph,"",@"SHT_CUDA_CALLGRAPH"
	.align	4
	.sectionentsize	8
	.align		4
        /*0000*/ 	.word	0x00000000
	.align		4
        /*0004*/ 	.word	0xffffffff
	.align		4
        /*0008*/ 	.word	0x00000000
	.align		4
        /*000c*/ 	.word	0xfffffffe
	.align		4
        /*0010*/ 	.word	0x00000000
	.align		4
        /*0014*/ 	.word	0xfffffffd
	.align		4
        /*0018*/ 	.word	0x00000000
	.align		4
        /*001c*/ 	.word	0xfffffffc


//--------------------- .text.triton_poi_fused_convolution_relu_53 --------------------------
	.section	.text.triton_poi_fused_convolution_relu_53,"ax",@progbits
	.align	128
        .global         triton_poi_fused_convolution_relu_53
        .type           triton_poi_fused_convolution_relu_53,@function
        .size           triton_poi_fused_convolution_relu_53,(.L_x_1 - triton_poi_fused_convolution_relu_53)
        .other          triton_poi_fused_convolution_relu_53,@"STO_CUDA_ENTRY STV_DEFAULT"
triton_poi_fused_convolution_relu_53:
.text.triton_poi_fused_convolution_relu_53:
[----:B------:R-:W0:Y:S02]  /*0000*/  LDC R1, c[0x0][0x28] ;  /* 0x00000a00ff017b82 */ /* 0x000e240000000800 */
[----:B------:R-:W1:Y:S01]  /*0010*/  S2R R0, SR_TID.X ;  /* 0x0000000000007919 */ /* 0x000e620000002100 */
[----:B------:R-:W-:Y:S01]  /*0020*/  HFMA2.MMA R6, -RZ, RZ, 0, 0 ;  /* 0x00000000ff067435 */ /* 0x000fe200000001ff */
[----:B------:R-:W2:Y:S01]  /*0030*/  LDC.64 R4, c[0x0][0x218] ;  /* 0x00008600ff047b82 */ /* 0x000ea20000000a00 */
[----:B------:R-:W-:Y:S01]  /*0040*/  ULDC.64 UR4, c[0x0][0x208] ;  /* 0x0000820000047ab9 */ /* 0x000fe20000000a00 */
[----:B------:R-:W3:Y:S06]  /*0050*/  S2R R7, SR_CTAID.X ;  /* 0x0000000000077919 */ /* 0x000eec0000002500 */
[----:B------:R-:W4:Y:S01]  /*0060*/  LDC.64 R2, c[0x0][0x210] ;  /* 0x00008400ff027b82 */ /* 0x000f220000000a00 */
[----:B-1----:R-:W-:-:S05]  /*0070*/  IMAD.SHL.U32 R0, R0, 0x2, RZ ;  /* 0x0000000200007824 */ /* 0x002fca00078e00ff */
[----:B------:R-:W-:-:S05]  /*0080*/  LOP3.LUT R0, R0, 0xfe, RZ, 0xc0, !PT ;  /* 0x000000fe00007812 */ /* 0x000fca00078ec0ff */
[----:B---3--:R-:W-:-:S04]  /*0090*/  IMAD R7, R7, 0x100, R0 ;  /* 0x0000010007077824 */ /* 0x008fc800078e0200 */
[C---:B------:R-:W-:Y:S01]  /*00a0*/  IMAD.HI R0, R7.reuse, -0x77777777, R6 ;  /* 0x8888888907007827 */ /* 0x040fe200078e0206 */
[----:B------:R-:W-:-:S03]  /*00b0*/  ISETP.GE.AND P2, PT, R7, 0x1e0, PT ;  /* 0x000001e00700780c */ /* 0x000fc60003f46270 */
[----:B----4-:R-:W-:Y:S01]  /*00c0*/  IMAD.WIDE R2, R7, 0x4, R2 ;  /* 0x0000000407027825 */ /* 0x010fe200078e0202 */
[----:B------:R-:W-:-:S04]  /*00d0*/  SHF.R.U32.HI R9, RZ, 0x1f, R0 ;  /* 0x0000001fff097819 */ /* 0x000fc80000011600 */
[----:B------:R-:W-:-:S05]  /*00e0*/  LEA.HI.SX32 R9, R0, R9, 0x1a ;  /* 0x0000000900097211 */ /* 0x000fca00078fd2ff */
[----:B------:R-:W-:Y:S02]  /*00f0*/  IMAD R9, R9, -0x78, R7 ;  /* 0xffffff8809097824 */ /* 0x000fe400078e0207 */
[----:B------:R-:W-:Y:S02]  /*0100*/  IMAD.MOV.U32 R7, RZ, RZ, RZ ;  /* 0x000000ffff077224 */ /* 0x000fe400078e00ff */
[----:B--2---:R-:W-:Y:S01]  /*0110*/  IMAD.WIDE R4, R9, 0x4, R4 ;  /* 0x0000000409047825 */ /* 0x004fe200078e0204 */
[----:B------:R-:W-:-:S03]  /*0120*/  CS2R R8, SRZ ;  /* 0x0000000000087805 */ /* 0x000fc6000001ff00 */
[----:B------:R-:W2:Y:S04]  /*0130*/  @!P2 LDG.E.64 R6, desc[UR4][R2.64] ;  /* 0x000000040206a981 */ /* 0x000ea8000c1e1b00 */
[----:B------:R-:W2:Y:S02]  /*0140*/  @!P2 LDG.E.EL.64 R8, desc[UR4][R4.64] ;  /* 0x000000040408a981 */ /* 0x000ea4000c2e1b00 */
[----:B--2---:R-:W-:Y:S01]  /*0150*/  FSETP.GEU.AND P0, PT, R6, -R8, PT ;  /* 0x800000080600720b */ /* 0x004fe20003f0e000 */
[----:B------:R-:W-:Y:S01]  /*0160*/  FADD R6, R8, R6 ;  /* 0x0000000608067221 */ /* 0x000fe20000000000 */
[----:B------:R-:W-:Y:S01]  /*0170*/  FADD R0, R9, R7 ;  /* 0x0000000709007221 */ /* 0x000fe20000000000 */
[----:B------:R-:W-:-:S03]  /*0180*/  FSETP.GEU.AND P1, PT, R7, -R9, PT ;  /* 0x800000090700720b */ /* 0x000fc60003f2e000 */
[----:B------:R-:W-:Y:S02]  /*0190*/  FSEL R6, R6, RZ, P0 ;  /* 0x000000ff06067208 */ /* 0x000fe40000000000 */
[----:B------:R-:W-:Y:S01]  /*01a0*/  FSEL R7, R0, RZ, P1 ;  /* 0x000000ff00077208 */ /* 0x000fe20000800000 */
[----:B------:R-:W-:Y:S07]  /*01b0*/  @P2 EXIT ;  /* 0x000000000000294d */ /* 0x000fee0003800000 */
[----:B------:R-:W-:Y:S01]  /*01c0*/  STG.E.64 desc[UR4][R2.64], R6 ;  /* 0x0000000602007986 */ /* 0x000fe2000c101b04 */
[----:B------:R-:W-:Y:S05]  /*01d0*/  EXIT ;  /* 0x000000000000794d */ /* 0x000fea0003800000 */
.L_x_0:
[----:B------:R-:W-:-:S00]  /*01e0*/  BRA `(.L_x_0) ;  /* 0xfffffffc00fc7947 */ /* 0x000fc0000383ffff */
[----:B------:R-:W-:-:S00]  /*01f0*/  NOP ;  /* 0x0000000000007918 */ /* 0x000fc00000000000 */
        /* <DEDUP_REMOVED lines=8> */
.L_x_1:


//--------------------- .nv.constant0.triton_poi_fused_convolution_relu_53 --------------------------
	.section	.nv.constant0.triton_poi_fused_convolution_relu_53,"a",@progbits
	.sectionflags	@""
	.align	4
.nv.constant0.triton_poi_fused_convolution_relu_53:
	.zero		548
